//
// Generated by NVIDIA NVVM Compiler
//
// Compiler Build ID: CL-36424714
// Cuda compilation tools, release 13.0, V13.0.88
// Based on NVVM 20.0.0
//

.version 9.0
.target sm_100
.address_size 64

	// .globl	_Z18GaussianBlurKernelPKfPfiiiiS1_

.visible .entry _Z18GaussianBlurKernelPKfPfiiiiS1_(
	.param .u64 .ptr .align 1 _Z18GaussianBlurKernelPKfPfiiiiS1__param_0,
	.param .u64 .ptr .align 1 _Z18GaussianBlurKernelPKfPfiiiiS1__param_1,
	.param .u32 _Z18GaussianBlurKernelPKfPfiiiiS1__param_2,
	.param .u32 _Z18GaussianBlurKernelPKfPfiiiiS1__param_3,
	.param .u32 _Z18GaussianBlurKernelPKfPfiiiiS1__param_4,
	.param .u32 _Z18GaussianBlurKernelPKfPfiiiiS1__param_5,
	.param .u64 .ptr .align 1 _Z18GaussianBlurKernelPKfPfiiiiS1__param_6
)
{
	.reg .pred 	%p<14>;
	.reg .b32 	%r<115>;
	.reg .b32 	%f<71>;
	.reg .b64 	%rd<63>;

	ld.param.u64 	%rd7, [_Z18GaussianBlurKernelPKfPfiiiiS1__param_0];
	ld.param.u64 	%rd6, [_Z18GaussianBlurKernelPKfPfiiiiS1__param_1];
	ld.param.u32 	%r66, [_Z18GaussianBlurKernelPKfPfiiiiS1__param_2];
	ld.param.u32 	%r67, [_Z18GaussianBlurKernelPKfPfiiiiS1__param_3];
	ld.param.u32 	%r68, [_Z18GaussianBlurKernelPKfPfiiiiS1__param_4];
	ld.param.u32 	%r69, [_Z18GaussianBlurKernelPKfPfiiiiS1__param_5];
	ld.param.u64 	%rd8, [_Z18GaussianBlurKernelPKfPfiiiiS1__param_6];
	cvta.to.global.u64 	%rd1, %rd8;
	cvta.to.global.u64 	%rd2, %rd7;
	mov.u32 	%r70, %ctaid.x;
	mov.u32 	%r1, %ntid.x;
	mov.u32 	%r71, %tid.x;
	mad.lo.s32 	%r94, %r70, %r1, %r71;
	mul.lo.s32 	%r3, %r67, %r66;
	setp.ge.s32 	%p1, %r94, %r3;
	@%p1 bra 	$L__BB0_18;
	add.s32 	%r4, %r69, %r67;
	add.s32 	%r5, %r69, %r66;
	mov.u32 	%r72, %nctaid.x;
	mul.lo.s32 	%r6, %r1, %r72;
	add.s64 	%rd3, %rd1, 16;
	cvta.to.global.u64 	%rd4, %rd6;
$L__BB0_2:
	div.s32 	%r73, %r94, %r68;
	mul.lo.s32 	%r74, %r73, %r68;
	sub.s32 	%r75, %r94, %r74;
	div.s32 	%r76, %r73, %r68;
	mul.lo.s32 	%r77, %r76, %r68;
	sub.s32 	%r78, %r73, %r77;
	sub.s32 	%r79, %r78, %r69;
	sub.s32 	%r80, %r75, %r69;
	add.s32 	%r81, %r79, %r68;
	min.s32 	%r82, %r81, %r4;
	add.s32 	%r83, %r80, %r68;
	min.s32 	%r84, %r83, %r5;
	max.s32 	%r95, %r79, 0;
	max.s32 	%r9, %r80, 0;
	min.s32 	%r10, %r82, %r67;
	min.s32 	%r11, %r84, %r66;
	mul.lo.s32 	%r85, %r3, %r76;
	cvt.s64.s32 	%rd5, %r85;
	setp.ge.s32 	%p2, %r95, %r10;
	mov.f32 	%f69, 0f00000000;
	@%p2 bra 	$L__BB0_17;
	sub.s32 	%r12, %r11, %r9;
	and.b32  	%r13, %r12, 7;
	and.b32  	%r14, %r12, 3;
	add.s32 	%r15, %r9, 1;
	add.s32 	%r16, %r9, 6;
	add.s32 	%r17, %r9, 7;
	and.b32  	%r87, %r12, -8;
	neg.s32 	%r18, %r87;
	mov.f32 	%f69, 0f00000000;
	mov.b32 	%r114, 0;
$L__BB0_4:
	setp.ge.s32 	%p3, %r9, %r11;
	@%p3 bra 	$L__BB0_16;
	sub.s32 	%r88, %r9, %r11;
	setp.gt.u32 	%p4, %r88, -8;
	mul.lo.s32 	%r21, %r95, %r66;
	mov.u32 	%r108, %r9;
	mov.u32 	%r109, %r114;
	@%p4 bra 	$L__BB0_8;
	add.s32 	%r105, %r15, %r21;
	add.s32 	%r98, %r9, %r21;
	add.s32 	%r104, %r98, 2;
	add.s32 	%r103, %r98, 3;
	add.s32 	%r102, %r98, 4;
	add.s32 	%r101, %r98, 5;
	add.s32 	%r100, %r16, %r21;
	add.s32 	%r99, %r17, %r21;
	mov.u32 	%r97, %r18;
	mov.u32 	%r108, %r9;
	mov.u32 	%r109, %r114;
$L__BB0_7:
	.pragma "nounroll";
	cvt.s64.s32 	%rd9, %r105;
	add.s64 	%rd10, %rd5, %rd9;
	shl.b64 	%rd11, %rd10, 2;
	add.s64 	%rd12, %rd2, %rd11;
	cvt.s64.s32 	%rd13, %r104;
	add.s64 	%rd14, %rd5, %rd13;
	shl.b64 	%rd15, %rd14, 2;
	add.s64 	%rd16, %rd2, %rd15;
	cvt.s64.s32 	%rd17, %r103;
	add.s64 	%rd18, %rd5, %rd17;
	shl.b64 	%rd19, %rd18, 2;
	add.s64 	%rd20, %rd2, %rd19;
	cvt.s64.s32 	%rd21, %r102;
	add.s64 	%rd22, %rd5, %rd21;
	shl.b64 	%rd23, %rd22, 2;
	add.s64 	%rd24, %rd2, %rd23;
	cvt.s64.s32 	%rd25, %r101;
	add.s64 	%rd26, %rd5, %rd25;
	shl.b64 	%rd27, %rd26, 2;
	add.s64 	%rd28, %rd2, %rd27;
	cvt.s64.s32 	%rd29, %r100;
	add.s64 	%rd30, %rd5, %rd29;
	shl.b64 	%rd31, %rd30, 2;
	add.s64 	%rd32, %rd2, %rd31;
	cvt.s64.s32 	%rd33, %r99;
	add.s64 	%rd34, %rd5, %rd33;
	shl.b64 	%rd35, %rd34, 2;
	add.s64 	%rd36, %rd2, %rd35;
	cvt.s64.s32 	%rd37, %r98;
	add.s64 	%rd38, %rd5, %rd37;
	shl.b64 	%rd39, %rd38, 2;
	add.s64 	%rd40, %rd2, %rd39;
	mul.wide.s32 	%rd41, %r109, 4;
	add.s64 	%rd42, %rd3, %rd41;
	ld.global.f32 	%f18, [%rd40];
	ld.global.f32 	%f19, [%rd42+-16];
	fma.rn.f32 	%f20, %f18, %f19, %f69;
	ld.global.f32 	%f21, [%rd12];
	ld.global.f32 	%f22, [%rd42+-12];
	fma.rn.f32 	%f23, %f21, %f22, %f20;
	ld.global.f32 	%f24, [%rd16];
	ld.global.f32 	%f25, [%rd42+-8];
	fma.rn.f32 	%f26, %f24, %f25, %f23;
	ld.global.f32 	%f27, [%rd20];
	ld.global.f32 	%f28, [%rd42+-4];
	fma.rn.f32 	%f29, %f27, %f28, %f26;
	ld.global.f32 	%f30, [%rd24];
	ld.global.f32 	%f31, [%rd42];
	fma.rn.f32 	%f32, %f30, %f31, %f29;
	ld.global.f32 	%f33, [%rd28];
	ld.global.f32 	%f34, [%rd42+4];
	fma.rn.f32 	%f35, %f33, %f34, %f32;
	ld.global.f32 	%f36, [%rd32];
	ld.global.f32 	%f37, [%rd42+8];
	fma.rn.f32 	%f38, %f36, %f37, %f35;
	ld.global.f32 	%f39, [%rd36];
	ld.global.f32 	%f40, [%rd42+12];
	fma.rn.f32 	%f69, %f39, %f40, %f38;
	add.s32 	%r109, %r109, 8;
	add.s32 	%r108, %r108, 8;
	add.s32 	%r105, %r105, 8;
	add.s32 	%r104, %r104, 8;
	add.s32 	%r103, %r103, 8;
	add.s32 	%r102, %r102, 8;
	add.s32 	%r101, %r101, 8;
	add.s32 	%r100, %r100, 8;
	add.s32 	%r99, %r99, 8;
	add.s32 	%r98, %r98, 8;
	add.s32 	%r97, %r97, 8;
	setp.ne.s32 	%p5, %r97, 0;
	@%p5 bra 	$L__BB0_7;
$L__BB0_8:
	add.s32 	%r114, %r12, %r114;
	setp.eq.s32 	%p6, %r13, 0;
	@%p6 bra 	$L__BB0_16;
	add.s32 	%r89, %r13, -1;
	setp.lt.u32 	%p7, %r89, 3;
	@%p7 bra 	$L__BB0_11;
	add.s32 	%r90, %r108, %r21;
	cvt.s64.s32 	%rd43, %r90;
	add.s64 	%rd44, %rd43, %rd5;
	shl.b64 	%rd45, %rd44, 2;
	add.s64 	%rd46, %rd2, %rd45;
	ld.global.f32 	%f42, [%rd46];
	mul.wide.s32 	%rd47, %r109, 4;
	add.s64 	%rd48, %rd1, %rd47;
	ld.global.f32 	%f43, [%rd48];
	fma.rn.f32 	%f44, %f42, %f43, %f69;
	ld.global.f32 	%f45, [%rd46+4];
	ld.global.f32 	%f46, [%rd48+4];
	fma.rn.f32 	%f47, %f45, %f46, %f44;
	ld.global.f32 	%f48, [%rd46+8];
	ld.global.f32 	%f49, [%rd48+8];
	fma.rn.f32 	%f50, %f48, %f49, %f47;
	ld.global.f32 	%f51, [%rd46+12];
	ld.global.f32 	%f52, [%rd48+12];
	fma.rn.f32 	%f69, %f51, %f52, %f50;
	add.s32 	%r109, %r109, 4;
	add.s32 	%r108, %r108, 4;
$L__BB0_11:
	setp.eq.s32 	%p8, %r14, 0;
	@%p8 bra 	$L__BB0_16;
	setp.eq.s32 	%p9, %r14, 1;
	@%p9 bra 	$L__BB0_14;
	add.s32 	%r91, %r108, %r21;
	cvt.s64.s32 	%rd49, %r91;
	add.s64 	%rd50, %rd49, %rd5;
	shl.b64 	%rd51, %rd50, 2;
	add.s64 	%rd52, %rd2, %rd51;
	ld.global.f32 	%f54, [%rd52];
	mul.wide.s32 	%rd53, %r109, 4;
	add.s64 	%rd54, %rd1, %rd53;
	ld.global.f32 	%f55, [%rd54];
	fma.rn.f32 	%f56, %f54, %f55, %f69;
	ld.global.f32 	%f57, [%rd52+4];
	ld.global.f32 	%f58, [%rd54+4];
	fma.rn.f32 	%f69, %f57, %f58, %f56;
	add.s32 	%r109, %r109, 2;
	add.s32 	%r108, %r108, 2;
$L__BB0_14:
	and.b32  	%r92, %r12, 1;
	setp.eq.b32 	%p10, %r92, 1;
	not.pred 	%p11, %p10;
	@%p11 bra 	$L__BB0_16;
	add.s32 	%r93, %r108, %r21;
	cvt.s64.s32 	%rd55, %r93;
	add.s64 	%rd56, %rd55, %rd5;
	shl.b64 	%rd57, %rd56, 2;
	add.s64 	%rd58, %rd2, %rd57;
	ld.global.f32 	%f59, [%rd58];
	mul.wide.s32 	%rd59, %r109, 4;
	add.s64 	%rd60, %rd1, %rd59;
	ld.global.f32 	%f60, [%rd60];
	fma.rn.f32 	%f69, %f59, %f60, %f69;
$L__BB0_16:
	add.s32 	%r95, %r95, 1;
	setp.ne.s32 	%p12, %r95, %r10;
	@%p12 bra 	$L__BB0_4;
$L__BB0_17:
	mul.wide.s32 	%rd61, %r94, 4;
	add.s64 	%rd62, %rd4, %rd61;
	st.global.f32 	[%rd62], %f69;
	add.s32 	%r94, %r94, %r6;
	setp.lt.s32 	%p13, %r94, %r3;
	@%p13 bra 	$L__BB0_2;
$L__BB0_18:
	ret;

}


// ===== COMPILED SASS (sm_100) =====

	.target	sm_100

	.elftype	@"ET_EXEC"


//--------------------- .note.nv.tkinfo           --------------------------
	.section	.note.nv.tkinfo,"",@"SHT_NOTE"
	.sectionflags	@"SHF_NOTE_NV_TKINFO"
	.tkinfo
        /*0018*/ 	.word	0x00000002
        /*0030*/ 	.string	""
        /*0030*/ 	.string	"ptxas"
        /*0030*/ 	.string	"Cuda compilation tools, release 13.0, V13.0.88"
        /*0030*/ 	.string	"Build cuda_13.0.r13.0/compiler.36424714_0"
        /*0030*/ 	.string	"-arch sm_100 -m 64 "



//--------------------- .note.nv.cuinfo           --------------------------
	.section	.note.nv.cuinfo,"",@"SHT_NOTE"
	.sectionflags	@"SHF_NOTE_NV_CUINFO"
        /*0018*/ 	.short	0x0002
        /*001a*/ 	.short	0x0064
        /*001c*/ 	.short	0x0082
	.zero		2


//--------------------- .nv.info                  --------------------------
	.section	.nv.info,"",@"SHT_CUDA_INFO"
	.align	4


	//----- nvinfo : EIATTR_REGCOUNT
	.align		4
        /*0000*/ 	.byte	0x04, 0x2f
        /*0002*/ 	.short	(.L_1 - .L_0)
	.align		4
.L_0:
        /*0004*/ 	.word	index@(_Z18GaussianBlurKernelPKfPfiiiiS1_)
        /*0008*/ 	.word	0x00000028


	//----- nvinfo : EIATTR_FRAME_SIZE
	.align		4
.L_1:
        /*000c*/ 	.byte	0x04, 0x11
        /*000e*/ 	.short	(.L_3 - .L_2)
	.align		4
.L_2:
        /*0010*/ 	.word	index@(_Z18GaussianBlurKernelPKfPfiiiiS1_)
        /*0014*/ 	.word	0x00000000


	//----- nvinfo : EIATTR_MIN_STACK_SIZE
	.align		4
.L_3:
        /*0018*/ 	.byte	0x04, 0x12
        /*001a*/ 	.short	(.L_5 - .L_4)
	.align		4
.L_4:
        /*001c*/ 	.word	index@(_Z18GaussianBlurKernelPKfPfiiiiS1_)
        /*0020*/ 	.word	0x00000000
.L_5:


//--------------------- .nv.compat                --------------------------
	.section	.nv.compat,"",@"SHT_CUDA_COMPAT_INFO"
	.align	4
        /*0000*/ 	.byte	0x02, 0x09, 0x00, 0x00, 0x02, 0x02, 0x01, 0x00, 0x02, 0x05, 0x05, 0x00, 0x03, 0x07, 0x01, 0x01
        /*0010*/ 	.byte	0x02, 0x03, 0x00, 0x00, 0x02, 0x06, 0x01, 0x00, 0x04, 0x0b, 0x08, 0x00, 0x09, 0x00, 0x00, 0x00
        /*0020*/ 	.byte	0x00, 0x00, 0x00, 0x00


//--------------------- .nv.info._Z18GaussianBlurKernelPKfPfiiiiS1_ --------------------------
	.section	.nv.info._Z18GaussianBlurKernelPKfPfiiiiS1_,"",@"SHT_CUDA_INFO"
	.sectionflags	@""
	.align	4


	//----- nvinfo : EIATTR_CUDA_API_VERSION
	.align		4
        /*0000*/ 	.byte	0x04, 0x37
        /*0002*/ 	.short	(.L_7 - .L_6)
.L_6:
        /*0004*/ 	.word	0x00000082


	//----- nvinfo : EIATTR_KPARAM_INFO
	.align		4
.L_7:
        /*0008*/ 	.byte	0x04, 0x17
        /*000a*/ 	.short	(.L_9 - .L_8)
.L_8:
        /*000c*/ 	.word	0x00000000
        /*0010*/ 	.short	0x0006
        /*0012*/ 	.short	0x0020
        /*0014*/ 	.byte	0x00, 0xf5, 0x21, 0x00


	//----- nvinfo : EIATTR_KPARAM_INFO
	.align		4
.L_9:
        /*0018*/ 	.byte	0x04, 0x17
        /*001a*/ 	.short	(.L_11 - .L_10)
.L_10:
        /*001c*/ 	.word	0x00000000
        /*0020*/ 	.short	0x0005
        /*0022*/ 	.short	0x001c
        /*0024*/ 	.byte	0x00, 0xf0, 0x11, 0x00


	//----- nvinfo : EIATTR_KPARAM_INFO
	.align		4
.L_11:
        /*0028*/ 	.byte	0x04, 0x17
        /*002a*/ 	.short	(.L_13 - .L_12)
.L_12:
        /*002c*/ 	.word	0x00000000
        /*0030*/ 	.short	0x0004
        /*0032*/ 	.short	0x0018
        /*0034*/ 	.byte	0x00, 0xf0, 0x11, 0x00


	//----- nvinfo : EIATTR_KPARAM_INFO
	.align		4
.L_13:
        /*0038*/ 	.byte	0x04, 0x17
        /*003a*/ 	.short	(.L_15 - .L_14)
.L_14:
        /*003c*/ 	.word	0x00000000
        /*0040*/ 	.short	0x0003
        /*0042*/ 	.short	0x0014
        /*0044*/ 	.byte	0x00, 0xf0, 0x11, 0x00


	//----- nvinfo : EIATTR_KPARAM_INFO
	.align		4
.L_15:
        /*0048*/ 	.byte	0x04, 0x17
        /*004a*/ 	.short	(.L_17 - .L_16)
.L_16:
        /*004c*/ 	.word	0x00000000
        /*0050*/ 	.short	0x0002
        /*0052*/ 	.short	0x0010
        /*0054*/ 	.byte	0x00, 0xf0, 0x11, 0x00


	//----- nvinfo : EIATTR_KPARAM_INFO
	.align		4
.L_17:
        /*0058*/ 	.byte	0x04, 0x17
        /*005a*/ 	.short	(.L_19 - .L_18)
.L_18:
        /*005c*/ 	.word	0x00000000
        /*0060*/ 	.short	0x0001
        /*0062*/ 	.short	0x0008
        /*0064*/ 	.byte	0x00, 0xf5, 0x21, 0x00


	//----- nvinfo : EIATTR_KPARAM_INFO
	.align		4
.L_19:
        /*0068*/ 	.byte	0x04, 0x17
        /*006a*/ 	.short	(.L_21 - .L_20)
.L_20:
        /*006c*/ 	.word	0x00000000
        /*0070*/ 	.short	0x0000
        /*0072*/ 	.short	0x0000
        /*0074*/ 	.byte	0x00, 0xf5, 0x21, 0x00


	//----- nvinfo : EIATTR_SPARSE_MMA_MASK
	.align		4
.L_21:
        /*0078*/ 	.byte	0x03, 0x50
        /*007a*/ 	.short	0x0000


	//----- nvinfo : EIATTR_MAXREG_COUNT
	.align		4
        /*007c*/ 	.byte	0x03, 0x1b
        /*007e*/ 	.short	0x00ff


	//----- nvinfo : EIATTR_MERCURY_ISA_VERSION
	.align		4
        /*0080*/ 	.byte	0x03, 0x5f
        /*0082*/ 	.short	0x0101


	//----- nvinfo : EIATTR_VRC_CTA_INIT_COUNT
	.align		4
        /*0084*/ 	.byte	0x02, 0x4a
	.zero		1
	.zero		1


	//----- nvinfo : EIATTR_EXIT_INSTR_OFFSETS
	.align		4
        /*0088*/ 	.byte	0x04, 0x1c
        /*008a*/ 	.short	(.L_23 - .L_22)


	//   ....[0]....
.L_22:
        /*008c*/ 	.word	0x00000080


	//   ....[1]....
        /*0090*/ 	.word	0x00001060


	//----- nvinfo : EIATTR_CRS_STACK_SIZE
	.align		4
.L_23:
        /*0094*/ 	.byte	0x04, 0x1e
        /*0096*/ 	.short	(.L_25 - .L_24)
.L_24:
        /*0098*/ 	.word	0x00000000


	//----- nvinfo : EIATTR_CBANK_PARAM_SIZE
	.align		4
.L_25:
        /*009c*/ 	.byte	0x03, 0x19
        /*009e*/ 	.short	0x0028


	//----- nvinfo : EIATTR_PARAM_CBANK
	.align		4
        /*00a0*/ 	.byte	0x04, 0x0a
        /*00a2*/ 	.short	(.L_27 - .L_26)
	.align		4
.L_26:
        /*00a4*/ 	.word	index@(.nv.constant0._Z18GaussianBlurKernelPKfPfiiiiS1_)
        /*00a8*/ 	.short	0x0380
        /*00aa*/ 	.short	0x0028


	//----- nvinfo : EIATTR_SW_WAR
	.align		4
.L_27:
        /*00ac*/ 	.byte	0x04, 0x36
        /*00ae*/ 	.short	(.L_29 - .L_28)
.L_28:
        /*00b0*/ 	.word	0x00000008
.L_29:


//--------------------- .nv.callgraph             --------------------------
	.section	.nv.callgraph,"",@"SHT_CUDA_CALLGRAPH"
	.align	4
	.sectionentsize	8
	.align		4
        /*0000*/ 	.word	0x00000000
	.align		4
        /*0004*/ 	.word	0xffffffff
	.align		4
        /*0008*/ 	.word	0x00000000
	.align		4
        /*000c*/ 	.word	0xfffffffe
	.align		4
        /*0010*/ 	.word	0x00000000
	.align		4
        /*0014*/ 	.word	0xfffffffd
	.align		4
        /*0018*/ 	.word	0x00000000
	.align		4
        /*001c*/ 	.word	0xfffffffc


//--------------------- .text._Z18GaussianBlurKernelPKfPfiiiiS1_ --------------------------
	.section	.text._Z18GaussianBlurKernelPKfPfiiiiS1_,"ax",@progbits
	.align	128
        .global         _Z18GaussianBlurKernelPKfPfiiiiS1_
        .type           _Z18GaussianBlurKernelPKfPfiiiiS1_,@function
        .size           _Z18GaussianBlurKernelPKfPfiiiiS1_,(.L_x_12 - _Z18GaussianBlurKernelPKfPfiiiiS1_)
        .other          _Z18GaussianBlurKernelPKfPfiiiiS1_,@"STO_CUDA_ENTRY STV_DEFAULT"
_Z18GaussianBlurKernelPKfPfiiiiS1_:
.text._Z18GaussianBlurKernelPKfPfiiiiS1_:
[----:B------:R-:W-:Y:S01]  /*0000*/  LDC R1, c[0x0][0x37c] ;  /* 0x0000df00ff017b82 */ /* 0x000fe20000000800 */
[----:B------:R-:W0:Y:S07]  /*0010*/  S2R R0, SR_TID.X ;  /* 0x0000000000007919 */ /* 0x000e2e0000002100 */
[----:B------:R-:W0:Y:S01]  /*0020*/  S2UR UR6, SR_CTAID.X ;  /* 0x00000000000679c3 */ /* 0x000e220000002500 */
[----:B------:R-:W1:Y:S07]  /*0030*/  LDCU.64 UR4, c[0x0][0x390] ;  /* 0x00007200ff0477ac */ /* 0x000e6e0008000a00 */
[----:B------:R-:W0:Y:S01]  /*0040*/  LDC R3, c[0x0][0x360] ;  /* 0x0000d800ff037b82 */ /* 0x000e220000000800 */
[----:B-1----:R-:W-:Y:S01]  /*0050*/  UIMAD UR4, UR5, UR4, URZ ;  /* 0x00000004050472a4 */ /* 0x002fe2000f8e02ff */
[----:B0-----:R-:W-:-:S05]  /*0060*/  IMAD R0, R3, UR6, R0 ;  /* 0x0000000603007c24 */ /* 0x001fca000f8e0200 */
[----:B------:R-:W-:-:S13]  /*0070*/  ISETP.GE.AND P0, PT, R0, UR4, PT ;  /* 0x0000000400007c0c */ /* 0x000fda000bf06270 */
[----:B------:R-:W-:Y:S05]  /*0080*/  @P0 EXIT ;  /* 0x000000000000094d */ /* 0x000fea0003800000 */
[----:B------:R-:W0:Y:S01]  /*0090*/  LDCU.64 UR4, c[0x0][0x3a0] ;  /* 0x00007400ff0477ac */ /* 0x000e220008000a00 */
[----:B------:R-:W1:Y:S01]  /*00a0*/  LDCU UR6, c[0x0][0x370] ;  /* 0x00006e00ff0677ac */ /* 0x000e620008000800 */
[----:B------:R-:W2:Y:S01]  /*00b0*/  LDCU.64 UR8, c[0x0][0x358] ;  /* 0x00006b00ff0877ac */ /* 0x000ea20008000a00 */
[----:B0-----:R-:W-:Y:S01]  /*00c0*/  UIADD3 UR4, UP0, UPT, UR4, 0x10, URZ ;  /* 0x0000001004047890 */ /* 0x001fe2000ff1e0ff */
[----:B-1----:R-:W-:-:S03]  /*00d0*/  IMAD R3, R3, UR6, RZ ;  /* 0x0000000603037c24 */ /* 0x002fc6000f8e02ff */
[----:B--2---:R-:W-:-:S12]  /*00e0*/  UIADD3.X UR5, UPT, UPT, URZ, UR5, URZ, UP0, !UPT ;  /* 0x00000005ff057290 */ /* 0x004fd800087fe4ff */
.L_x_10:
[----:B------:R-:W0:Y:S01]  /*00f0*/  LDC R5, c[0x0][0x398] ;  /* 0x0000e600ff057b82 */ /* 0x000e220000000800 */
[----:B------:R-:W-:Y:S01]  /*0100*/  IABS R8, R0 ;  /* 0x0000000000087213 */ /* 0x000fe20000000000 */
[----:B------:R-:W1:Y:S01]  /*0110*/  LDCU UR7, c[0x0][0x39c] ;  /* 0x00007380ff0777ac */ /* 0x000e620008000800 */
[----:B------:R-:W-:Y:S01]  /*0120*/  BSSY.RECONVERGENT B1, `(.L_x_0) ;  /* 0x00000eb000017945 */ /* 0x000fe20003800200 */
[----:B------:R-:W-:Y:S01]  /*0130*/  IMAD.MOV.U32 R35, RZ, RZ, RZ ;  /* 0x000000ffff237224 */ /* 0x000fe200078e00ff */
[----:B------:R-:W2:Y:S01]  /*0140*/  LDCU UR6, c[0x0][0x39c] ;  /* 0x00007380ff0677ac */ /* 0x000ea20008000800 */
[----:B------:R-:W3:Y:S01]  /*0150*/  LDCU.64 UR10, c[0x0][0x390] ;  /* 0x00007200ff0a77ac */ /* 0x000ee20008000a00 */
[----:B0-----:R-:W-:-:S04]  /*0160*/  IABS R9, R5 ;  /* 0x0000000500097213 */ /* 0x001fc80000000000 */
[----:B------:R-:W0:Y:S08]  /*0170*/  I2F.RP R2, R9 ;  /* 0x0000000900027306 */ /* 0x000e300000209400 */
[----:B0-----:R-:W0:Y:S02]  /*0180*/  MUFU.RCP R2, R2 ;  /* 0x0000000200027308 */ /* 0x001e240000001000 */
[----:B0-----:R-:W-:-:S06]  /*0190*/  VIADD R6, R2, 0xffffffe ;  /* 0x0ffffffe02067836 */ /* 0x001fcc0000000000 */
[----:B------:R0:W4:Y:S02]  /*01a0*/  F2I.FTZ.U32.TRUNC.NTZ R7, R6 ;  /* 0x0000000600077305 */ /* 0x000124000021f000 */
[----:B0-----:R-:W-:Y:S02]  /*01b0*/  IMAD.MOV.U32 R6, RZ, RZ, RZ ;  /* 0x000000ffff067224 */ /* 0x001fe400078e00ff */
[----:B----4-:R-:W-:-:S04]  /*01c0*/  IMAD.MOV R4, RZ, RZ, -R7 ;  /* 0x000000ffff047224 */ /* 0x010fc800078e0a07 */
[----:B------:R-:W-:-:S04]  /*01d0*/  IMAD R11, R4, R9, RZ ;  /* 0x00000009040b7224 */ /* 0x000fc800078e02ff */
[----:B------:R-:W-:Y:S01]  /*01e0*/  IMAD.HI.U32 R7, R7, R11, R6 ;  /* 0x0000000b07077227 */ /* 0x000fe200078e0006 */
[----:B------:R-:W-:-:S05]  /*01f0*/  LOP3.LUT R11, RZ, R5, RZ, 0x33, !PT ;  /* 0x00000005ff0b7212 */ /* 0x000fca00078e33ff */
[----:B------:R-:W-:-:S04]  /*0200*/  IMAD.HI.U32 R4, R7, R8, RZ ;  /* 0x0000000807047227 */ /* 0x000fc800078e00ff */
[----:B------:R-:W-:-:S04]  /*0210*/  IMAD.MOV R2, RZ, RZ, -R4 ;  /* 0x000000ffff027224 */ /* 0x000fc800078e0a04 */
[----:B------:R-:W-:-:S05]  /*0220*/  IMAD R2, R9, R2, R8 ;  /* 0x0000000209027224 */ /* 0x000fca00078e0208 */
[----:B------:R-:W-:-:S13]  /*0230*/  ISETP.GT.U32.AND P1, PT, R9, R2, PT ;  /* 0x000000020900720c */ /* 0x000fda0003f24070 */
[----:B------:R-:W-:Y:S02]  /*0240*/  @!P1 IMAD.IADD R2, R2, 0x1, -R9 ;  /* 0x0000000102029824 */ /* 0x000fe400078e0a09 */
[----:B------:R-:W-:-:S03]  /*0250*/  @!P1 VIADD R4, R4, 0x1 ;  /* 0x0000000104049836 */ /* 0x000fc60000000000 */
[----:B------:R-:W-:Y:S02]  /*0260*/  ISETP.GE.U32.AND P0, PT, R2, R9, PT ;  /* 0x000000090200720c */ /* 0x000fe40003f06070 */
[----:B------:R-:W-:-:S04]  /*0270*/  LOP3.LUT R2, R0, R5, RZ, 0x3c, !PT ;  /* 0x0000000500027212 */ /* 0x000fc800078e3cff */
[----:B------:R-:W-:-:S07]  /*0280*/  ISETP.GE.AND P2, PT, R2, RZ, PT ;  /* 0x000000ff0200720c */ /* 0x000fce0003f46270 */
[----:B------:R-:W-:Y:S01]  /*0290*/  @P0 VIADD R4, R4, 0x1 ;  /* 0x0000000104040836 */ /* 0x000fe20000000000 */
[----:B------:R-:W-:-:S05]  /*02a0*/  ISETP.NE.AND P0, PT, R5, RZ, PT ;  /* 0x000000ff0500720c */ /* 0x000fca0003f05270 */
[----:B------:R-:W-:-:S04]  /*02b0*/  @!P2 IADD3 R4, PT, PT, -R4, RZ, RZ ;  /* 0x000000ff0404a210 */ /* 0x000fc80007ffe1ff */
[----:B------:R-:W-:-:S04]  /*02c0*/  SEL R6, R11, R4, !P0 ;  /* 0x000000040b067207 */ /* 0x000fc80004000000 */
[----:B------:R-:W-:-:S05]  /*02d0*/  IABS R2, R6 ;  /* 0x0000000600027213 */ /* 0x000fca0000000000 */
[----:B------:R-:W-:-:S04]  /*02e0*/  IMAD.HI.U32 R7, R7, R2, RZ ;  /* 0x0000000207077227 */ /* 0x000fc800078e00ff */
[----:B------:R-:W-:-:S04]  /*02f0*/  IMAD.MOV R4, RZ, RZ, -R7 ;  /* 0x000000ffff047224 */ /* 0x000fc800078e0a07 */
[----:B------:R-:W-:Y:S01]  /*0300*/  IMAD R2, R9, R4, R2 ;  /* 0x0000000409027224 */ /* 0x000fe200078e0202 */
[----:B------:R-:W-:-:S04]  /*0310*/  IADD3 R4, PT, PT, -R6, RZ, RZ ;  /* 0x000000ff06047210 */ /* 0x000fc80007ffe1ff */
[----:B------:R-:W-:-:S13]  /*0320*/  ISETP.GT.U32.AND P2, PT, R9, R2, PT ;  /* 0x000000020900720c */ /* 0x000fda0003f44070 */
[----:B------:R-:W-:Y:S02]  /*0330*/  @!P2 IMAD.IADD R2, R2, 0x1, -R9 ;  /* 0x000000010202a824 */ /* 0x000fe400078e0a09 */
[----:B------:R-:W-:-:S03]  /*0340*/  @!P2 VIADD R7, R7, 0x1 ;  /* 0x000000010707a836 */ /* 0x000fc60000000000 */
[----:B------:R-:W-:Y:S02]  /*0350*/  ISETP.GE.U32.AND P1, PT, R2, R9, PT ;  /* 0x000000090200720c */ /* 0x000fe40003f26070 */
[----:B------:R-:W-:Y:S01]  /*0360*/  LOP3.LUT R2, R6, R5, RZ, 0x3c, !PT ;  /* 0x0000000506027212 */ /* 0x000fe200078e3cff */
[----:B------:R-:W1:Y:S03]  /*0370*/  LDC.64 R8, c[0x0][0x390] ;  /* 0x0000e400ff087b82 */ /* 0x000e660000000a00 */
[----:B------:R-:W-:-:S07]  /*0380*/  ISETP.GE.AND P3, PT, R2, RZ, PT ;  /* 0x000000ff0200720c */ /* 0x000fce0003f66270 */
[----:B------:R-:W-:-:S06]  /*0390*/  @P1 VIADD R7, R7, 0x1 ;  /* 0x0000000107071836 */ /* 0x000fcc0000000000 */
[----:B------:R-:W-:-:S05]  /*03a0*/  @!P3 IMAD.MOV R7, RZ, RZ, -R7 ;  /* 0x000000ffff07b224 */ /* 0x000fca00078e0a07 */
[----:B------:R-:W-:Y:S01]  /*03b0*/  SEL R11, R11, R7, !P0 ;  /* 0x000000070b0b7207 */ /* 0x000fe20004000000 */
[----:B-1----:R-:W-:-:S04]  /*03c0*/  VIADD R7, R9, UR7 ;  /* 0x0000000709077c36 */ /* 0x002fc80008000000 */
[----:B------:R-:W-:Y:S02]  /*03d0*/  IMAD.MOV R2, RZ, RZ, -R11 ;  /* 0x000000ffff027224 */ /* 0x000fe400078e0a0b */
[----:B------:R-:W-:Y:S02]  /*03e0*/  VIADD R10, R8, UR7 ;  /* 0x00000007080a7c36 */ /* 0x000fe40008000000 */
[C---:B------:R-:W-:Y:S02]  /*03f0*/  IMAD R2, R5.reuse, R2, R6 ;  /* 0x0000000205027224 */ /* 0x040fe400078e0206 */
[----:B------:R-:W-:Y:S02]  /*0400*/  IMAD R6, R5, R4, R0 ;  /* 0x0000000405067224 */ /* 0x000fe400078e0200 */
[----:B--2---:R-:W-:Y:S02]  /*0410*/  VIADD R2, R2, -UR6 ;  /* 0x8000000602027c36 */ /* 0x004fe40008000000 */
[----:B------:R-:W-:-:S03]  /*0420*/  VIADD R6, R6, -UR6 ;  /* 0x8000000606067c36 */ /* 0x000fc60008000000 */
[-C--:B------:R-:W-:Y:S02]  /*0430*/  VIADDMNMX R4, R2, R5.reuse, R7, PT ;  /* 0x0000000502047246 */ /* 0x080fe40003800107 */
[----:B------:R-:W-:Y:S02]  /*0440*/  VIMNMX R7, PT, PT, RZ, R2, !PT ;  /* 0x00000002ff077248 */ /* 0x000fe40007fe0100 */
[----:B---3--:R-:W-:Y:S02]  /*0450*/  VIMNMX R2, PT, PT, R4, UR11, PT ;  /* 0x0000000b04027c48 */ /* 0x008fe4000bfe0100 */
[----:B------:R-:W-:Y:S02]  /*0460*/  VIADDMNMX R5, R6, R5, R10, PT ;  /* 0x0000000506057246 */ /* 0x000fe4000380010a */
[----:B------:R-:W-:Y:S02]  /*0470*/  ISETP.GE.AND P0, PT, R7, R2, PT ;  /* 0x000000020700720c */ /* 0x000fe40003f06270 */
[----:B------:R-:W-:-:S02]  /*0480*/  VIMNMX R5, PT, PT, R5, UR10, PT ;  /* 0x0000000a05057c48 */ /* 0x000fc4000bfe0100 */
[----:B------:R-:W-:-:S09]  /*0490*/  VIMNMX R6, PT, PT, RZ, R6, !PT ;  /* 0x00000006ff067248 */ /* 0x000fd20007fe0100 */
[----:B------:R-:W-:Y:S05]  /*04a0*/  @P0 BRA `(.L_x_1) ;  /* 0x0000000800c80947 */ /* 0x000fea0003800000 */
[----:B------:R-:W-:Y:S02]  /*04b0*/  IMAD R8, R9, R8, RZ ;  /* 0x0000000809087224 */ /* 0x000fe400078e02ff */
[----:B------:R-:W-:Y:S02]  /*04c0*/  IMAD.MOV.U32 R35, RZ, RZ, RZ ;  /* 0x000000ffff237224 */ /* 0x000fe400078e00ff */
[----:B------:R-:W-:Y:S02]  /*04d0*/  IMAD R9, R8, R11, RZ ;  /* 0x0000000b08097224 */ /* 0x000fe400078e02ff */
[----:B------:R-:W-:-:S07]  /*04e0*/  HFMA2 R8, -RZ, RZ, 0, 0 ;  /* 0x00000000ff087431 */ /* 0x000fce00000001ff */
.L_x_9:
[----:B------:R-:W-:Y:S01]  /*04f0*/  ISETP.GE.AND P0, PT, R6, R5, PT ;  /* 0x000000050600720c */ /* 0x000fe20003f06270 */
[----:B------:R-:W-:-:S12]  /*0500*/  BSSY.RECONVERGENT B0, `(.L_x_2) ;  /* 0x00000a9000007945 */ /* 0x000fd80003800200 */
[----:B------:R-:W-:Y:S05]  /*0510*/  @P0 BRA `(.L_x_3) ;  /* 0x00000008009c0947 */ /* 0x000fea0003800000 */
[----:B------:R-:W-:Y:S01]  /*0520*/  IMAD.IADD R4, R6, 0x1, -R5 ;  /* 0x0000000106047824 */ /* 0x000fe200078e0a05 */
[----:B------:R-:W-:Y:S01]  /*0530*/  BSSY.RECONVERGENT B2, `(.L_x_4) ;  /* 0x0000060000027945 */ /* 0x000fe20003800200 */
[----:B------:R-:W-:Y:S02]  /*0540*/  IMAD.MOV.U32 R10, RZ, RZ, R6 ;  /* 0x000000ffff0a7224 */ /* 0x000fe400078e0006 */
[----:B------:R-:W-:Y:S01]  /*0550*/  IMAD.MOV.U32 R11, RZ, RZ, R8 ;  /* 0x000000ffff0b7224 */ /* 0x000fe200078e0008 */
[----:B------:R-:W-:-:S13]  /*0560*/  ISETP.GT.U32.AND P0, PT, R4, -0x8, PT ;  /* 0xfffffff80400780c */ /* 0x000fda0003f04070 */
[----:B------:R-:W-:Y:S05]  /*0570*/  @P0 BRA `(.L_x_5) ;  /* 0x00000004006c0947 */ /* 0x000fea0003800000 */
[----:B------:R-:W0:Y:S01]  /*0580*/  LDCU UR6, c[0x0][0x390] ;  /* 0x00007200ff0677ac */ /* 0x000e220008000800 */
[--C-:B------:R-:W-:Y:S01]  /*0590*/  IMAD.IADD R4, R5, 0x1, -R6.reuse ;  /* 0x0000000105047824 */ /* 0x100fe200078e0a06 */
[C---:B------:R-:W-:Y:S01]  /*05a0*/  IADD3 R30, PT, PT, R6.reuse, 0x7, RZ ;  /* 0x00000007061e7810 */ /* 0x040fe20007ffe0ff */
[C---:B------:R-:W-:Y:S02]  /*05b0*/  VIADD R12, R6.reuse, 0x1 ;  /* 0x00000001060c7836 */ /* 0x040fe40000000000 */
[----:B------:R-:W-:Y:S01]  /*05c0*/  VIADD R14, R6, 0x6 ;  /* 0x00000006060e7836 */ /* 0x000fe20000000000 */
[----:B------:R-:W-:Y:S01]  /*05d0*/  LOP3.LUT R13, R4, 0xfffffff8, RZ, 0xc0, !PT ;  /* 0xfffffff8040d7812 */ /* 0x000fe200078ec0ff */
[----:B------:R-:W-:Y:S02]  /*05e0*/  IMAD.MOV.U32 R10, RZ, RZ, R6 ;  /* 0x000000ffff0a7224 */ /* 0x000fe400078e0006 */
[----:B------:R-:W-:Y:S02]  /*05f0*/  IMAD.MOV.U32 R11, RZ, RZ, R8 ;  /* 0x000000ffff0b7224 */ /* 0x000fe400078e0008 */
[----:B------:R-:W-:-:S02]  /*0600*/  IMAD.MOV R13, RZ, RZ, -R13 ;  /* 0x000000ffff0d7224 */ /* 0x000fc400078e0a0d */
[C---:B0-----:R-:W-:Y:S02]  /*0610*/  IMAD R32, R7.reuse, UR6, R6 ;  /* 0x0000000607207c24 */ /* 0x041fe4000f8e0206 */
[C---:B------:R-:W-:Y:S02]  /*0620*/  IMAD R4, R7.reuse, UR6, R12 ;  /* 0x0000000607047c24 */ /* 0x040fe4000f8e020c */
[C---:B------:R-:W-:Y:S01]  /*0630*/  IMAD R12, R7.reuse, UR6, R14 ;  /* 0x00000006070c7c24 */ /* 0x040fe2000f8e020e */
[C---:B------:R-:W-:Y:S01]  /*0640*/  IADD3 R29, PT, PT, R32.reuse, 0x5, RZ ;  /* 0x00000005201d7810 */ /* 0x040fe20007ffe0ff */
[----:B------:R-:W-:Y:S02]  /*0650*/  IMAD R30, R7, UR6, R30 ;  /* 0x00000006071e7c24 */ /* 0x000fe4000f8e021e */
[C---:B------:R-:W-:Y:S02]  /*0660*/  VIADD R28, R32.reuse, 0x2 ;  /* 0x00000002201c7836 */ /* 0x040fe40000000000 */
[----:B------:R-:W-:-:S02]  /*0670*/  VIADD R34, R32, 0x3 ;  /* 0x0000000320227836 */ /* 0x000fc40000000000 */
[----:B------:R-:W-:-:S07]  /*0680*/  VIADD R36, R32, 0x4 ;  /* 0x0000000420247836 */ /* 0x000fce0000000000 */
.L_x_6:
[----:B------:R-:W0:Y:S01]  /*0690*/  LDCU.64 UR6, c[0x0][0x380] ;  /* 0x00007000ff0677ac */ /* 0x000e220008000a00 */
[----:B------:R-:W-:Y:S02]  /*06a0*/  SHF.R.S32.HI R25, RZ, 0x1f, R9 ;  /* 0x0000001fff197819 */ /* 0x000fe40000011409 */
[C---:B------:R-:W-:Y:S02]  /*06b0*/  IADD3 R19, P2, PT, R9.reuse, R28, RZ ;  /* 0x0000001c09137210 */ /* 0x040fe40007f5e0ff */
[C---:B------:R-:W-:Y:S02]  /*06c0*/  IADD3 R15, P0, PT, R9.reuse, R34, RZ ;  /* 0x00000022090f7210 */ /* 0x040fe40007f1e0ff */
[-C--:B------:R-:W-:Y:S02]  /*06d0*/  LEA.HI.X.SX32 R20, R28, R25.reuse, 0x1, P2 ;  /* 0x000000191c147211 */ /* 0x080fe400010f0eff */
[----:B------:R-:W-:Y:S02]  /*06e0*/  LEA.HI.X.SX32 R18, R34, R25, 0x1, P0 ;  /* 0x0000001922127211 */ /* 0x000fe400000f0eff */
[----:B------:R-:W-:-:S04]  /*06f0*/  IADD3 R17, P1, PT, R9, R4, RZ ;  /* 0x0000000409117210 */ /* 0x000fc80007f3e0ff */
[----:B------:R-:W-:Y:S02]  /*0700*/  LEA.HI.X.SX32 R22, R4, R25, 0x1, P1 ;  /* 0x0000001904167211 */ /* 0x000fe400008f0eff */
[----:B0-----:R-:W-:Y:S02]  /*0710*/  LEA R26, P2, R19, UR6, 0x2 ;  /* 0x00000006131a7c11 */ /* 0x001fe4000f8410ff */
[----:B------:R-:W-:Y:S02]  /*0720*/  LEA R14, P0, R15, UR6, 0x2 ;  /* 0x000000060f0e7c11 */ /* 0x000fe4000f8010ff */
[----:B------:R-:W-:Y:S02]  /*0730*/  LEA.HI.X R27, R19, UR7, R20, 0x2, P2 ;  /* 0x00000007131b7c11 */ /* 0x000fe400090f1414 */
[----:B------:R-:W-:Y:S02]  /*0740*/  LEA.HI.X R15, R15, UR7, R18, 0x2, P0 ;  /* 0x000000070f0f7c11 */ /* 0x000fe400080f1412 */
[----:B------:R-:W-:Y:S01]  /*0750*/  LEA R16, P1, R17, UR6, 0x2 ;  /* 0x0000000611107c11 */ /* 0x000fe2000f8210ff */
[----:B------:R0:W2:Y:S01]  /*0760*/  LDG.E R31, desc[UR8][R26.64] ;  /* 0x000000081a1f7981 */ /* 0x0000a2000c1e1900 */
[----:B------:R-:W-:-:S02]  /*0770*/  IADD3 R19, P0, PT, R9, R36, RZ ;  /* 0x0000002409137210 */ /* 0x000fc40007f1e0ff */
[----:B------:R-:W-:Y:S01]  /*0780*/  LEA.HI.X R17, R17, UR7, R22, 0x2, P1 ;  /* 0x0000000711117c11 */ /* 0x000fe200088f1416 */
[----:B------:R-:W3:Y:S01]  /*0790*/  LDG.E R14, desc[UR8][R14.64] ;  /* 0x000000080e0e7981 */ /* 0x000ee2000c1e1900 */
[----:B------:R-:W-:Y:S02]  /*07a0*/  LEA.HI.X.SX32 R24, R36, R25, 0x1, P0 ;  /* 0x0000001924187211 */ /* 0x000fe400000f0eff */
[----:B------:R-:W-:Y:S01]  /*07b0*/  IADD3 R18, P1, PT, R9, R29, RZ ;  /* 0x0000001d09127210 */ /* 0x000fe20007f3e0ff */
[----:B------:R1:W4:Y:S01]  /*07c0*/  LDG.E R33, desc[UR8][R16.64] ;  /* 0x0000000810217981 */ /* 0x000322000c1e1900 */
[----:B------:R-:W-:Y:S02]  /*07d0*/  LEA R20, P0, R19, UR6, 0x2 ;  /* 0x0000000613147c11 */ /* 0x000fe4000f8010ff */
[----:B------:R-:W-:Y:S02]  /*07e0*/  LEA.HI.X.SX32 R23, R29, R25, 0x1, P1 ;  /* 0x000000191d177211 */ /* 0x000fe400008f0eff */
[----:B------:R-:W-:-:S02]  /*07f0*/  LEA.HI.X R21, R19, UR7, R24, 0x2, P0 ;  /* 0x0000000713157c11 */ /* 0x000fc400080f1418 */
[C---:B------:R-:W-:Y:S02]  /*0800*/  LEA R22, P1, R18.reuse, UR6, 0x2 ;  /* 0x0000000612167c11 */ /* 0x040fe4000f8210ff */
[----:B------:R-:W-:Y:S01]  /*0810*/  IADD3 R19, P0, PT, R9, R12, RZ ;  /* 0x0000000c09137210 */ /* 0x000fe20007f1e0ff */
[----:B0-----:R-:W-:Y:S01]  /*0820*/  IMAD.U32 R26, RZ, RZ, UR4 ;  /* 0x00000004ff1a7e24 */ /* 0x001fe2000f8e00ff */
[----:B------:R-:W-:Y:S01]  /*0830*/  LEA.HI.X R23, R18, UR7, R23, 0x2, P1 ;  /* 0x0000000712177c11 */ /* 0x000fe200088f1417 */
[----:B------:R-:W-:Y:S01]  /*0840*/  IMAD.U32 R27, RZ, RZ, UR5 ;  /* 0x00000005ff1b7e24 */ /* 0x000fe2000f8e00ff */
[----:B------:R-:W-:Y:S01]  /*0850*/  LEA.HI.X.SX32 R24, R12, R25, 0x1, P0 ;  /* 0x000000190c187211 */ /* 0x000fe200000f0eff */
[----:B------:R-:W5:Y:S01]  /*0860*/  LDG.E R20, desc[UR8][R20.64] ;  /* 0x0000000814147981 */ /* 0x000f62000c1e1900 */
[----:B------:R-:W-:Y:S02]  /*0870*/  LEA R18, P0, R19, UR6, 0x2 ;  /* 0x0000000613127c11 */ /* 0x000fe4000f8010ff */
[----:B-1----:R-:W-:Y:S01]  /*0880*/  IADD3 R17, P1, PT, R9, R30, RZ ;  /* 0x0000001e09117210 */ /* 0x002fe20007f3e0ff */
[----:B------:R-:W5:Y:S01]  /*0890*/  LDG.E R22, desc[UR8][R22.64] ;  /* 0x0000000816167981 */ /* 0x000f62000c1e1900 */
[----:B------:R-:W-:-:S02]  /*08a0*/  LEA.HI.X R19, R19, UR7, R24, 0x2, P0 ;  /* 0x0000000713137c11 */ /* 0x000fc400080f1418 */
[-C--:B------:R-:W-:Y:S02]  /*08b0*/  LEA.HI.X.SX32 R24, R30, R25.reuse, 0x1, P1 ;  /* 0x000000191e187211 */ /* 0x080fe400008f0eff */
[----:B------:R-:W-:Y:S01]  /*08c0*/  LEA R16, P0, R17, UR6, 0x2 ;  /* 0x0000000611107c11 */ /* 0x000fe2000f8010ff */
[----:B------:R-:W-:Y:S01]  /*08d0*/  IMAD.WIDE R26, R11, 0x4, R26 ;  /* 0x000000040b1a7825 */ /* 0x000fe200078e021a */
[----:B------:R-:W5:Y:S02]  /*08e0*/  LDG.E R18, desc[UR8][R18.64] ;  /* 0x0000000812127981 */ /* 0x000f64000c1e1900 */
[----:B------:R-:W-:Y:S02]  /*08f0*/  LEA.HI.X R17, R17, UR7, R24, 0x2, P0 ;  /* 0x0000000711117c11 */ /* 0x000fe400080f1418 */
[----:B------:R-:W-:Y:S01]  /*0900*/  IADD3 R37, P0, PT, R9, R32, RZ ;  /* 0x0000002009257210 */ /* 0x000fe20007f1e0ff */
[----:B------:R-:W5:Y:S03]  /*0910*/  LDG.E R15, desc[UR8][R26.64+0xc] ;  /* 0x00000c081a0f7981 */ /* 0x000f66000c1e1900 */
[----:B------:R-:W-:Y:S01]  /*0920*/  LEA.HI.X.SX32 R25, R32, R25, 0x1, P0 ;  /* 0x0000001920197211 */ /* 0x000fe200000f0eff */
[----:B------:R-:W5:Y:S01]  /*0930*/  LDG.E R17, desc[UR8][R16.64] ;  /* 0x0000000810117981 */ /* 0x000f62000c1e1900 */
[----:B------:R-:W-:-:S03]  /*0940*/  LEA R24, P0, R37, UR6, 0x2 ;  /* 0x0000000625187c11 */ /* 0x000fc6000f8010ff */
[----:B------:R-:W5:Y:S01]  /*0950*/  LDG.E R19, desc[UR8][R26.64] ;  /* 0x000000081a137981 */ /* 0x000f62000c1e1900 */
[----:B------:R-:W-:-:S03]  /*0960*/  LEA.HI.X R25, R37, UR7, R25, 0x2, P0 ;  /* 0x0000000725197c11 */ /* 0x000fc600080f1419 */
[----:B------:R-:W2:Y:S04]  /*0970*/  LDG.E R37, desc[UR8][R26.64+-0x10] ;  /* 0xfffff0081a257981 */ /* 0x000ea8000c1e1900 */
[----:B------:R-:W2:Y:S04]  /*0980*/  LDG.E R24, desc[UR8][R24.64] ;  /* 0x0000000818187981 */ /* 0x000ea8000c1e1900 */
[----:B------:R-:W3:Y:S01]  /*0990*/  LDG.E R25, desc[UR8][R26.64+-0x4] ;  /* 0xfffffc081a197981 */ /* 0x000ee2000c1e1900 */
[----:B--2---:R-:W-:-:S03]  /*09a0*/  FFMA R37, R24, R37, R35 ;  /* 0x0000002518257223 */ /* 0x004fc60000000023 */
[----:B------:R-:W4:Y:S04]  /*09b0*/  LDG.E R35, desc[UR8][R26.64+-0xc] ;  /* 0xfffff4081a237981 */ /* 0x000f28000c1e1900 */
[----:B------:R-:W2:Y:S01]  /*09c0*/  LDG.E R24, desc[UR8][R26.64+0x4] ;  /* 0x000004081a187981 */ /* 0x000ea2000c1e1900 */
[----:B----4-:R-:W-:-:S03]  /*09d0*/  FFMA R33, R33, R35, R37 ;  /* 0x0000002321217223 */ /* 0x010fc60000000025 */
[----:B------:R-:W4:Y:S04]  /*09e0*/  LDG.E R35, desc[UR8][R26.64+-0x8] ;  /* 0xfffff8081a237981 */ /* 0x000f28000c1e1900 */
[----:B------:R-:W2:Y:S01]  /*09f0*/  LDG.E R37, desc[UR8][R26.64+0x8] ;  /* 0x000008081a257981 */ /* 0x000ea2000c1e1900 */
[----:B------:R-:W-:-:S05]  /*0a00*/  VIADD R13, R13, 0x8 ;  /* 0x000000080d0d7836 */ /* 0x000fca0000000000 */
[----:B------:R-:W-:Y:S01]  /*0a10*/  ISETP.NE.AND P0, PT, R13, RZ, PT ;  /* 0x000000ff0d00720c */ /* 0x000fe20003f05270 */
[----:B------:R-:W-:Y:S01]  /*0a20*/  VIADD R10, R10, 0x8 ;  /* 0x000000080a0a7836 */ /* 0x000fe20000000000 */
[----:B------:R-:W-:Y:S01]  /*0a30*/  IADD3 R28, PT, PT, R28, 0x8, RZ ;  /* 0x000000081c1c7810 */ /* 0x000fe20007ffe0ff */
[----:B------:R-:W-:Y:S01]  /*0a40*/  VIADD R4, R4, 0x8 ;  /* 0x0000000804047836 */ /* 0x000fe20000000000 */
[----:B------:R-:W-:Y:S01]  /*0a50*/  IADD3 R32, PT, PT, R32, 0x8, RZ ;  /* 0x0000000820207810 */ /* 0x000fe20007ffe0ff */
[----:B------:R-:W-:Y:S02]  /*0a60*/  VIADD R34, R34, 0x8 ;  /* 0x0000000822227836 */ /* 0x000fe40000000000 */
[----:B------:R-:W-:Y:S02]  /*0a70*/  VIADD R36, R36, 0x8 ;  /* 0x0000000824247836 */ /* 0x000fe40000000000 */
[----:B------:R-:W-:Y:S02]  /*0a80*/  VIADD R29, R29, 0x8 ;  /* 0x000000081d1d7836 */ /* 0x000fe40000000000 */
[----:B------:R-:W-:-:S02]  /*0a90*/  VIADD R12, R12, 0x8 ;  /* 0x000000080c0c7836 */ /* 0x000fc40000000000 */
[----:B------:R-:W-:Y:S02]  /*0aa0*/  VIADD R30, R30, 0x8 ;  /* 0x000000081e1e7836 */ /* 0x000fe40000000000 */
[----:B------:R-:W-:Y:S02]  /*0ab0*/  VIADD R11, R11, 0x8 ;  /* 0x000000080b0b7836 */ /* 0x000fe40000000000 */
[----:B----4-:R-:W-:-:S04]  /*0ac0*/  FFMA R31, R31, R35, R33 ;  /* 0x000000231f1f7223 */ /* 0x010fc80000000021 */
[----:B---3--:R-:W-:-:S04]  /*0ad0*/  FFMA R25, R14, R25, R31 ;  /* 0x000000190e197223 */ /* 0x008fc8000000001f */
[----:B-----5:R-:W-:-:S04]  /*0ae0*/  FFMA R25, R20, R19, R25 ;  /* 0x0000001314197223 */ /* 0x020fc80000000019 */
[----:B--2---:R-:W-:-:S04]  /*0af0*/  FFMA R25, R22, R24, R25 ;  /* 0x0000001816197223 */ /* 0x004fc80000000019 */
[----:B------:R-:W-:-:S04]  /*0b00*/  FFMA R18, R18, R37, R25 ;  /* 0x0000002512127223 */ /* 0x000fc80000000019 */
[----:B------:R-:W-:Y:S01]  /*0b10*/  FFMA R35, R17, R15, R18 ;  /* 0x0000000f11237223 */ /* 0x000fe20000000012 */
[----:B------:R-:W-:Y:S06]  /*0b20*/  @P0 BRA `(.L_x_6) ;  /* 0xfffffff800d80947 */ /* 0x000fec000383ffff */
.L_x_5:
[----:B------:R-:W-:Y:S05]  /*0b30*/  BSYNC.RECONVERGENT B2 ;  /* 0x0000000000027941 */ /* 0x000fea0003800200 */
.L_x_4:
[----:B------:R-:W-:-:S04]  /*0b40*/  IMAD.IADD R25, R5, 0x1, -R6 ;  /* 0x0000000105197824 */ /* 0x000fc800078e0a06 */
[C---:B------:R-:W-:Y:S01]  /*0b50*/  IMAD.IADD R8, R25.reuse, 0x1, R8 ;  /* 0x0000000119087824 */ /* 0x040fe200078e0208 */
[----:B------:R-:W-:-:S04]  /*0b60*/  LOP3.LUT R4, R25, 0x7, RZ, 0xc0, !PT ;  /* 0x0000000719047812 */ /* 0x000fc800078ec0ff */
[----:B------:R-:W-:-:S13]  /*0b70*/  ISETP.NE.AND P0, PT, R4, RZ, PT ;  /* 0x000000ff0400720c */ /* 0x000fda0003f05270 */
[----:B------:R-:W-:Y:S05]  /*0b80*/  @!P0 BRA `(.L_x_3) ;  /* 0x0000000400008947 */ /* 0x000fea0003800000 */
[----:B------:R-:W-:Y:S01]  /*0b90*/  VIADD R4, R4, 0xffffffff ;  /* 0xffffffff04047836 */ /* 0x000fe20000000000 */
[----:B------:R-:W-:Y:S01]  /*0ba0*/  LOP3.LUT R24, R25, 0x3, RZ, 0xc0, !PT ;  /* 0x0000000319187812 */ /* 0x000fe200078ec0ff */
[----:B------:R-:W-:Y:S03]  /*0bb0*/  BSSY.RECONVERGENT B2, `(.L_x_7) ;  /* 0x000001c000027945 */ /* 0x000fe60003800200 */
[----:B------:R-:W-:Y:S02]  /*0bc0*/  ISETP.GE.U32.AND P0, PT, R4, 0x3, PT ;  /* 0x000000030400780c */ /* 0x000fe40003f06070 */
[----:B------:R-:W-:Y:S02]  /*0bd0*/  ISETP.NE.AND P1, PT, R24, RZ, PT ;  /* 0x000000ff1800720c */ /* 0x000fe40003f25270 */
[----:B------:R-:W-:-:S09]  /*0be0*/  SHF.R.S32.HI R4, RZ, 0x1f, R9 ;  /* 0x0000001fff047819 */ /* 0x000fd20000011409 */
[----:B------:R-:W-:Y:S05]  /*0bf0*/  @!P0 BRA `(.L_x_8) ;  /* 0x00000000005c8947 */ /* 0x000fea0003800000 */
[----:B------:R-:W0:Y:S01]  /*0c00*/  LDCU UR6, c[0x0][0x390] ;  /* 0x00007200ff0677ac */ /* 0x000e220008000800 */
[----:B------:R-:W1:Y:S01]  /*0c10*/  LDC.64 R14, c[0x0][0x3a0] ;  /* 0x0000e800ff0e7b82 */ /* 0x000e620000000a00 */
[----:B------:R-:W2:Y:S01]  /*0c20*/  LDCU.64 UR10, c[0x0][0x380] ;  /* 0x00007000ff0a77ac */ /* 0x000ea20008000a00 */
[----:B0-----:R-:W-:-:S05]  /*0c30*/  IMAD R12, R7, UR6, R10 ;  /* 0x00000006070c7c24 */ /* 0x001fca000f8e020a */
[----:B------:R-:W-:Y:S01]  /*0c40*/  IADD3 R13, P0, PT, R9, R12, RZ ;  /* 0x0000000c090d7210 */ /* 0x000fe20007f1e0ff */
[----:B-1----:R-:W-:-:S03]  /*0c50*/  IMAD.WIDE R14, R11, 0x4, R14 ;  /* 0x000000040b0e7825 */ /* 0x002fc600078e020e */
[----:B------:R-:W-:Y:S02]  /*0c60*/  LEA.HI.X.SX32 R16, R12, R4, 0x1, P0 ;  /* 0x000000040c107211 */ /* 0x000fe400000f0eff */
[C---:B--2---:R-:W-:Y:S01]  /*0c70*/  LEA R12, P0, R13.reuse, UR10, 0x2 ;  /* 0x0000000a0d0c7c11 */ /* 0x044fe2000f8010ff */
[----:B------:R-:W2:Y:S03]  /*0c80*/  LDG.E R17, desc[UR8][R14.64] ;  /* 0x000000080e117981 */ /* 0x000ea6000c1e1900 */
[----:B------:R-:W-:Y:S01]  /*0c90*/  LEA.HI.X R13, R13, UR11, R16, 0x2, P0 ;  /* 0x0000000b0d0d7c11 */ /* 0x000fe200080f1410 */
[----:B------:R-:W3:Y:S04]  /*0ca0*/  LDG.E R18, desc[UR8][R14.64+0x4] ;  /* 0x000004080e127981 */ /* 0x000ee8000c1e1900 */
[----:B------:R-:W2:Y:S04]  /*0cb0*/  LDG.E R16, desc[UR8][R12.64] ;  /* 0x000000080c107981 */ /* 0x000ea8000c1e1900 */
[----:B------:R-:W3:Y:S04]  /*0cc0*/  LDG.E R19, desc[UR8][R12.64+0x4] ;  /* 0x000004080c137981 */ /* 0x000ee8000c1e1900 */
[----:B------:R-:W4:Y:S04]  /*0cd0*/  LDG.E R20, desc[UR8][R14.64+0x8] ;  /* 0x000008080e147981 */ /* 0x000f28000c1e1900 */
[----:B------:R-:W4:Y:S04]  /*0ce0*/  LDG.E R21, desc[UR8][R12.64+0x8] ;  /* 0x000008080c157981 */ /* 0x000f28000c1e1900 */
[----:B------:R-:W5:Y:S04]  /*0cf0*/  LDG.E R23, desc[UR8][R12.64+0xc] ;  /* 0x00000c080c177981 */ /* 0x000f68000c1e1900 */
[----:B------:R-:W5:Y:S01]  /*0d00*/  LDG.E R22, desc[UR8][R14.64+0xc] ;  /* 0x00000c080e167981 */ /* 0x000f62000c1e1900 */
[----:B------:R-:W-:Y:S01]  /*0d10*/  VIADD R10, R10, 0x4 ;  /* 0x000000040a0a7836 */ /* 0x000fe20000000000 */
[----:B------:R-:W-:Y:S01]  /*0d20*/  IADD3 R11, PT, PT, R11, 0x4, RZ ;  /* 0x000000040b0b7810 */ /* 0x000fe20007ffe0ff */
[----:B--2---:R-:W-:-:S04]  /*0d30*/  FFMA R16, R16, R17, R35 ;  /* 0x0000001110107223 */ /* 0x004fc80000000023 */
[----:B---3--:R-:W-:-:S04]  /*0d40*/  FFMA R16, R19, R18, R16 ;  /* 0x0000001213107223 */ /* 0x008fc80000000010 */
[----:B----4-:R-:W-:-:S04]  /*0d50*/  FFMA R16, R21, R20, R16 ;  /* 0x0000001415107223 */ /* 0x010fc80000000010 */
[----:B-----5:R-:W-:-:S07]  /*0d60*/  FFMA R35, R23, R22, R16 ;  /* 0x0000001617237223 */ /* 0x020fce0000000010 */
.L_x_8:
[----:B------:R-:W-:Y:S05]  /*0d70*/  BSYNC.RECONVERGENT B2 ;  /* 0x0000000000027941 */ /* 0x000fea0003800200 */
.L_x_7:
[----:B------:R-:W-:Y:S05]  /*0d80*/  @!P1 BRA `(.L_x_3) ;  /* 0x0000000000809947 */ /* 0x000fea0003800000 */
[----:B------:R-:W-:Y:S02]  /*0d90*/  ISETP.NE.AND P1, PT, R24, 0x1, PT ;  /* 0x000000011800780c */ /* 0x000fe40003f25270 */
[----:B------:R-:W-:-:S04]  /*0da0*/  LOP3.LUT R12, R25, 0x1, RZ, 0xc0, !PT ;  /* 0x00000001190c7812 */ /* 0x000fc800078ec0ff */
[----:B------:R-:W-:-:S07]  /*0db0*/  ISETP.NE.U32.AND P0, PT, R12, 0x1, PT ;  /* 0x000000010c00780c */ /* 0x000fce0003f05070 */
[----:B------:R-:W0:Y:S08]  /*0dc0*/  @P1 LDC R20, c[0x0][0x390] ;  /* 0x0000e400ff141b82 */ /* 0x000e300000000800 */
[----:B------:R-:W1:Y:S08]  /*0dd0*/  @!P0 LDC R22, c[0x0][0x390] ;  /* 0x0000e400ff168b82 */ /* 0x000e700000000800 */
[----:B------:R-:W2:Y:S08]  /*0de0*/  @P1 LDC.64 R16, c[0x0][0x380] ;  /* 0x0000e000ff101b82 */ /* 0x000eb00000000a00 */
[----:B------:R-:W3:Y:S01]  /*0df0*/  @P1 LDC.64 R18, c[0x0][0x3a0] ;  /* 0x0000e800ff121b82 */ /* 0x000ee20000000a00 */
[----:B0-----:R-:W-:-:S02]  /*0e00*/  @P1 IMAD R20, R7, R20, R10 ;  /* 0x0000001407141224 */ /* 0x001fc400078e020a */
[----:B------:R-:W-:-:S03]  /*0e10*/  @P1 VIADD R10, R10, 0x2 ;  /* 0x000000020a0a1836 */ /* 0x000fc60000000000 */
[----:B------:R-:W-:Y:S02]  /*0e20*/  @P1 IADD3 R21, P2, PT, R9, R20, RZ ;  /* 0x0000001409151210 */ /* 0x000fe40007f5e0ff */
[----:B------:R-:W0:Y:S01]  /*0e30*/  @!P0 LDC.64 R14, c[0x0][0x380] ;  /* 0x0000e000ff0e8b82 */ /* 0x000e220000000a00 */
[----:B-1----:R-:W-:Y:S01]  /*0e40*/  @!P0 IMAD R10, R7, R22, R10 ;  /* 0x00000016070a8224 */ /* 0x002fe200078e020a */
[----:B------:R-:W-:-:S04]  /*0e50*/  @P1 LEA.HI.X.SX32 R22, R20, R4, 0x1, P2 ;  /* 0x0000000414161211 */ /* 0x000fc800010f0eff */
[----:B------:R-:W-:Y:S02]  /*0e60*/  @!P0 IADD3 R20, P2, PT, R9, R10, RZ ;  /* 0x0000000a09148210 */ /* 0x000fe40007f5e0ff */
[----:B------:R-:W1:Y:S01]  /*0e70*/  @!P0 LDC.64 R12, c[0x0][0x3a0] ;  /* 0x0000e800ff0c8b82 */ /* 0x000e620000000a00 */
[C---:B--2---:R-:W-:Y:S02]  /*0e80*/  @P1 LEA R16, P3, R21.reuse, R16, 0x2 ;  /* 0x0000001015101211 */ /* 0x044fe400078610ff */
[----:B------:R-:W-:Y:S02]  /*0e90*/  @!P0 LEA.HI.X.SX32 R4, R10, R4, 0x1, P2 ;  /* 0x000000040a048211 */ /* 0x000fe400010f0eff */
[----:B------:R-:W-:Y:S01]  /*0ea0*/  @P1 LEA.HI.X R17, R21, R17, R22, 0x2, P3 ;  /* 0x0000001115111211 */ /* 0x000fe200018f1416 */
[----:B---3--:R-:W-:-:S04]  /*0eb0*/  @P1 IMAD.WIDE R18, R11, 0x4, R18 ;  /* 0x000000040b121825 */ /* 0x008fc800078e0212 */
[----:B------:R-:W2:Y:S01]  /*0ec0*/  @P1 LDG.E R10, desc[UR8][R16.64] ;  /* 0x00000008100a1981 */ /* 0x000ea2000c1e1900 */
[----:B------:R-:W-:-:S03]  /*0ed0*/  @P1 VIADD R11, R11, 0x2 ;  /* 0x000000020b0b1836 */ /* 0x000fc60000000000 */
[----:B------:R-:W2:Y:S01]  /*0ee0*/  @P1 LDG.E R21, desc[UR8][R18.64] ;  /* 0x0000000812151981 */ /* 0x000ea2000c1e1900 */
[----:B0-----:R-:W-:-:S03]  /*0ef0*/  @!P0 LEA R14, P2, R20, R14, 0x2 ;  /* 0x0000000e140e8211 */ /* 0x001fc600078410ff */
[----:B------:R-:W3:Y:S01]  /*0f00*/  @P1 LDG.E R23, desc[UR8][R16.64+0x4] ;  /* 0x0000040810171981 */ /* 0x000ee2000c1e1900 */
[----:B------:R-:W-:-:S03]  /*0f10*/  @!P0 LEA.HI.X R15, R20, R15, R4, 0x2, P2 ;  /* 0x0000000f140f8211 */ /* 0x000fc600010f1404 */
[----:B------:R-:W3:Y:S01]  /*0f20*/  @P1 LDG.E R4, desc[UR8][R18.64+0x4] ;  /* 0x0000040812041981 */ /* 0x000ee2000c1e1900 */
[----:B-1----:R-:W-:-:S03]  /*0f30*/  @!P0 IMAD.WIDE R12, R11, 0x4, R12 ;  /* 0x000000040b0c8825 */ /* 0x002fc600078e020c */
[----:B------:R-:W4:Y:S04]  /*0f40*/  @!P0 LDG.E R14, desc[UR8][R14.64] ;  /* 0x000000080e0e8981 */ /* 0x000f28000c1e1900 */
[----:B------:R-:W4:Y:S01]  /*0f50*/  @!P0 LDG.E R12, desc[UR8][R12.64] ;  /* 0x000000080c0c8981 */ /* 0x000f22000c1e1900 */
[----:B--2---:R-:W-:-:S04]  /*0f60*/  @P1 FFMA R10, R10, R21, R35 ;  /* 0x000000150a0a1223 */ /* 0x004fc80000000023 */
[----:B---3--:R-:W-:-:S04]  /*0f70*/  @P1 FFMA R35, R23, R4, R10 ;  /* 0x0000000417231223 */ /* 0x008fc8000000000a */
[----:B----4-:R-:W-:-:S07]  /*0f80*/  @!P0 FFMA R35, R14, R12, R35 ;  /* 0x0000000c0e238223 */ /* 0x010fce0000000023 */
.L_x_3:
[----:B------:R-:W-:Y:S05]  /*0f90*/  BSYNC.RECONVERGENT B0 ;  /* 0x0000000000007941 */ /* 0x000fea0003800200 */
.L_x_2:
[----:B------:R-:W-:-:S05]  /*0fa0*/  VIADD R7, R7, 0x1 ;  /* 0x0000000107077836 */ /* 0x000fca0000000000 */
[----:B------:R-:W-:-:S13]  /*0fb0*/  ISETP.NE.AND P0, PT, R7, R2, PT ;  /* 0x000000020700720c */ /* 0x000fda0003f05270 */
[----:B------:R-:W-:Y:S05]  /*0fc0*/  @P0 BRA `(.L_x_9) ;  /* 0xfffffff400480947 */ /* 0x000fea000383ffff */
.L_x_1:
[----:B------:R-:W-:Y:S05]  /*0fd0*/  BSYNC.RECONVERGENT B1 ;  /* 0x0000000000017941 */ /* 0x000fea0003800200 */
.L_x_0:
[----:B------:R-:W0:Y:S01]  /*0fe0*/  LDC.64 R4, c[0x0][0x388] ;  /* 0x0000e200ff047b82 */ /* 0x000e220000000a00 */
[----:B------:R-:W1:Y:S02]  /*0ff0*/  LDCU.64 UR6, c[0x0][0x390] ;  /* 0x00007200ff0677ac */ /* 0x000e640008000a00 */
[----:B-1----:R-:W-:Y:S01]  /*1000*/  UIMAD UR6, UR7, UR6, URZ ;  /* 0x00000006070672a4 */ /* 0x002fe2000f8e02ff */
[----:B0-----:R-:W-:-:S04]  /*1010*/  IMAD.WIDE R4, R0, 0x4, R4 ;  /* 0x0000000400047825 */ /* 0x001fc800078e0204 */
[----:B------:R-:W-:Y:S01]  /*1020*/  IMAD.IADD R0, R3, 0x1, R0 ;  /* 0x0000000103007824 */ /* 0x000fe200078e0200 */
[----:B------:R0:W-:Y:S04]  /*1030*/  STG.E desc[UR8][R4.64], R35 ;  /* 0x0000002304007986 */ /* 0x0001e8000c101908 */
[----:B------:R-:W-:-:S13]  /*1040*/  ISETP.GE.AND P0, PT, R0, UR6, PT ;  /* 0x0000000600007c0c */ /* 0x000fda000bf06270 */
[----:B0-----:R-:W-:Y:S05]  /*1050*/  @!P0 BRA `(.L_x_10) ;  /* 0xfffffff000248947 */ /* 0x001fea000383ffff */
[----:B------:R-:W-:Y:S05]  /*1060*/  EXIT ;  /* 0x000000000000794d */ /* 0x000fea0003800000 */
.L_x_11:
[----:B------:R-:W-:-:S00]  /*1070*/  BRA `(.L_x_11) ;  /* 0xfffffffc00fc7947 */ /* 0x000fc0000383ffff */
[----:B------:R-:W-:-:S00]  /*1080*/  NOP ;  /* 0x0000000000007918 */ /* 0x000fc00000000000 */
[----:B------:R-:W-:-:S00]  /*1090*/  NOP ;  /* 0x0000000000007918 */ /* 0x000fc00000000000 */
[----:B------:R-:W-:-:S00]  /*10a0*/  NOP ;  /* 0x0000000000007918 */ /* 0x000fc00000000000 */
[----:B------:R-:W-:-:S00]  /*10b0*/  NOP ;  /* 0x0000000000007918 */ /* 0x000fc00000000000 */
[----:B------:R-:W-:-:S00]  /*10c0*/  NOP ;  /* 0x0000000000007918 */ /* 0x000fc00000000000 */
[----:B------:R-:W-:-:S00]  /*10d0*/  NOP ;  /* 0x0000000000007918 */ /* 0x000fc00000000000 */
[----:B------:R-:W-:-:S00]  /*10e0*/  NOP ;  /* 0x0000000000007918 */ /* 0x000fc00000000000 */
[----:B------:R-:W-:-:S00]  /*10f0*/  NOP ;  /* 0x0000000000007918 */ /* 0x000fc00000000000 */
.L_x_12:


//--------------------- .nv.shared.reserved.0     --------------------------
	.section	.nv.shared.reserved.0,"aw",@nobits
	.weak		__nv_reservedSMEM_offset_0_alias
	.size		__nv_reservedSMEM_offset_0_alias, 0, 64
	.other		__nv_reservedSMEM_offset_0_alias,@"STO_CUDA_RESERVED_SHARED STV_DEFAULT"
__nv_reservedSMEM_offset_0_alias:
	.zero		0
	.zero		64


//--------------------- .nv.constant0._Z18GaussianBlurKernelPKfPfiiiiS1_ --------------------------
	.section	.nv.constant0._Z18GaussianBlurKernelPKfPfiiiiS1_,"a",@progbits
	.sectionflags	@""
	.align	4
.nv.constant0._Z18GaussianBlurKernelPKfPfiiiiS1_:
	.zero		936


//--------------------- SYMBOLS --------------------------

	.type		.nv.reservedSmem.offset0,@object
	.size		.nv.reservedSmem.offset0,0x4
